	.headerflags	@"EF_CUDA_TEXMODE_UNIFIED EF_CUDA_64BIT_ADDRESS EF_CUDA_ACCELERATORS EF_CUDA_SM90 EF_CUDA_VIRTUAL_SM(EF_CUDA_SM90)"
	.elftype	@"ET_EXEC"


//--------------------- .nv.info                  --------------------------
	.section	.nv.info,"",@"SHT_CUDA_INFO"
	.align	4


	//----- nvinfo : EIATTR_REGCOUNT
	.align		4
        /*0000*/ 	.byte	0x04, 0x2f
        /*0002*/ 	.short	(.L_1 - .L_0)
	.align		4
.L_0:
        /*0004*/ 	.word	index@(triton_poi_fused_convolution_4)
        /*0008*/ 	.word	0x0000000c


	//----- nvinfo : EIATTR_MIN_STACK_SIZE
	.align		4
.L_1:
        /*000c*/ 	.byte	0x04, 0x12
        /*000e*/ 	.short	(.L_3 - .L_2)
	.align		4
.L_2:
        /*0010*/ 	.word	index@(triton_poi_fused_convolution_4)
        /*0014*/ 	.word	0x00000000


	//----- nvinfo : EIATTR_FRAME_SIZE
	.align		4
.L_3:
        /*0018*/ 	.byte	0x04, 0x11
        /*001a*/ 	.short	(.L_5 - .L_4)
	.align		4
.L_4:
        /*001c*/ 	.word	index@(triton_poi_fused_convolution_4)
        /*0020*/ 	.word	0x00000000


	//----- nvinfo : EIATTR_MIN_STACK_SIZE
	.align		4
.L_5:
        /*0024*/ 	.byte	0x04, 0x12
        /*0026*/ 	.short	(.L_7 - .L_6)
	.align		4
.L_6:
        /*0028*/ 	.word	index@(triton_poi_fused_convolution_4)
        /*002c*/ 	.word	0x00000000
.L_7:


//--------------------- .nv.info.triton_poi_fused_convolution_4 --------------------------
	.section	.nv.info.triton_poi_fused_convolution_4,"",@"SHT_CUDA_INFO"
	.sectionflags	@""
	.align	4


	//----- nvinfo : EIATTR_CUDA_API_VERSION
	.align		4
        /*0000*/ 	.byte	0x04, 0x37
        /*0002*/ 	.short	(.L_9 - .L_8)
.L_8:
        /*0004*/ 	.word	0x0000007c


	//----- nvinfo : EIATTR_KPARAM_INFO
	.align		4
.L_9:
        /*0008*/ 	.byte	0x04, 0x17
        /*000a*/ 	.short	(.L_11 - .L_10)
.L_10:
        /*000c*/ 	.word	0x00000000
        /*0010*/ 	.short	0x0002
        /*0012*/ 	.short	0x0010
        /*0014*/ 	.byte	0x00, 0xf0, 0x11, 0x00


	//----- nvinfo : EIATTR_KPARAM_INFO
	.align		4
.L_11:
        /*0018*/ 	.byte	0x04, 0x17
        /*001a*/ 	.short	(.L_13 - .L_12)
.L_12:
        /*001c*/ 	.word	0x00000000
        /*0020*/ 	.short	0x0001
        /*0022*/ 	.short	0x0008
        /*0024*/ 	.byte	0x00, 0xf4, 0x21, 0x00


	//----- nvinfo : EIATTR_KPARAM_INFO
	.align		4
.L_13:
        /*0028*/ 	.byte	0x04, 0x17
        /*002a*/ 	.short	(.L_15 - .L_14)
.L_14:
        /*002c*/ 	.word	0x00000000
        /*0030*/ 	.short	0x0000
        /*0032*/ 	.short	0x0000
        /*0034*/ 	.byte	0x00, 0xf4, 0x21, 0x00


	//----- nvinfo : EIATTR_SPARSE_MMA_MASK
	.align		4
.L_15:
        /*0038*/ 	.byte	0x03, 0x50
        /*003a*/ 	.short	0x0000


	//----- nvinfo : EIATTR_MAXREG_COUNT
	.align		4
        /*003c*/ 	.byte	0x03, 0x1b
        /*003e*/ 	.short	0x00ff


	//----- nvinfo : EIATTR_EXIT_INSTR_OFFSETS
	.align		4
        /*0040*/ 	.byte	0x04, 0x1c
        /*0042*/ 	.short	(.L_17 - .L_16)


	//   ....[0]....
.L_16:
        /*0044*/ 	.word	0x00000170


	//   ....[1]....
        /*0048*/ 	.word	0x00000190


	//----- nvinfo : EIATTR_REQNTID
	.align		4
.L_17:
        /*004c*/ 	.byte	0x04, 0x10
        /*004e*/ 	.short	(.L_19 - .L_18)
.L_18:
        /*0050*/ 	.word	0x00000080
        /*0054*/ 	.word	0x00000001
        /*0058*/ 	.word	0x00000001


	//----- nvinfo : EIATTR_CBANK_PARAM_SIZE
	.align		4
.L_19:
        /*005c*/ 	.byte	0x03, 0x19
        /*005e*/ 	.short	0x0014


	//----- nvinfo : EIATTR_PARAM_CBANK
	.align		4
        /*0060*/ 	.byte	0x04, 0x0a
        /*0062*/ 	.short	(.L_21 - .L_20)
	.align		4
.L_20:
        /*0064*/ 	.word	index@(.nv.constant0.triton_poi_fused_convolution_4)
        /*0068*/ 	.short	0x0210
        /*006a*/ 	.short	0x0014


	//----- nvinfo : EIATTR_SW_WAR
	.align		4
.L_21:
        /*006c*/ 	.byte	0x04, 0x36
        /*006e*/ 	.short	(.L_23 - .L_22)
.L_22:
        /*0070*/ 	.word	0x00000008
.L_23:


//--------------------- .nv.callgraph             --------------------------
	.section	.nv.callgraph,"",@"SHT_CUDA_CALLGRAPH"
	.align	4
	.sectionentsize	8
	.align		4
        /*0000*/ 	.word	0x00000000
	.align		4
        /*0004*/ 	.word	0xffffffff
	.align		4
        /*0008*/ 	.word	0x00000000
	.align		4
        /*000c*/ 	.word	0xfffffffe
	.align		4
        /*0010*/ 	.word	0x00000000
	.align		4
        /*0014*/ 	.word	0xfffffffd
	.align		4
        /*0018*/ 	.word	0x00000000
	.align		4
        /*001c*/ 	.word	0xfffffffc


//--------------------- .text.triton_poi_fused_convolution_4 --------------------------
	.section	.text.triton_poi_fused_convolution_4,"ax",@progbits
	.align	128
        .global         triton_poi_fused_convolution_4
        .type           triton_poi_fused_convolution_4,@function
        .size           triton_poi_fused_convolution_4,(.L_x_1 - triton_poi_fused_convolution_4)
        .other          triton_poi_fused_convolution_4,@"STO_CUDA_ENTRY STV_DEFAULT"
triton_poi_fused_convolution_4:
.text.triton_poi_fused_convolution_4:
[----:B------:R-:W0:Y:S02]  /*0000*/  LDC R1, c[0x0][0x28] ;  /* 0x00000a00ff017b82 */ /* 0x000e240000000800 */
[----:B------:R-:W1:Y:S01]  /*0010*/  S2R R0, SR_TID.X ;  /* 0x0000000000007919 */ /* 0x000e620000002100 */
[----:B------:R-:W2:Y:S01]  /*0020*/  LDC.64 R2, c[0x0][0x210] ;  /* 0x00008400ff027b82 */ /* 0x000ea20000000a00 */
[----:B------:R-:W-:Y:S01]  /*0030*/  ULDC.64 UR4, c[0x0][0x208] ;  /* 0x0000820000047ab9 */ /* 0x000fe20000000a00 */
[----:B------:R-:W3:Y:S01]  /*0040*/  S2R R7, SR_CTAID.X ;  /* 0x0000000000077919 */ /* 0x000ee20000002500 */
[----:B-1----:R-:W-:Y:S02]  /*0050*/  LOP3.LUT R0, R0, 0x7f, RZ, 0xc0, !PT ;  /* 0x0000007f00007812 */ /* 0x002fe400078ec0ff */
[----:B---3--:R-:W-:-:S03]  /*0060*/  SHF.R.S32.HI R4, RZ, 0x18, R7 ;  /* 0x00000018ff047819 */ /* 0x008fc60000011407 */
[----:B------:R-:W-:Y:S01]  /*0070*/  IMAD R7, R7, 0x80, R0 ;  /* 0x0000008007077824 */ /* 0x000fe200078e0200 */
[----:B------:R-:W-:-:S03]  /*0080*/  SGXT R0, R4, 0x1 ;  /* 0x000000010400781a */ /* 0x000fc60000000200 */
[C---:B--2---:R-:W-:Y:S01]  /*0090*/  IMAD.WIDE R2, R7.reuse, 0x4, R2 ;  /* 0x0000000407027825 */ /* 0x044fe200078e0202 */
[----:B------:R-:W1:Y:S01]  /*00a0*/  LDC.64 R4, c[0x0][0x218] ;  /* 0x00008600ff047b82 */ /* 0x000e620000000a00 */
[----:B------:R-:W-:Y:S02]  /*00b0*/  ISETP.GE.AND P0, PT, R7, 0x400, PT ;  /* 0x000004000700780c */ /* 0x000fe40003f06270 */
[----:B------:R-:W-:Y:S01]  /*00c0*/  LEA.HI R0, R0, R7, RZ, 0x6 ;  /* 0x0000000700007211 */ /* 0x000fe200078f30ff */
[----:B------:R-:W-:-:S03]  /*00d0*/  IMAD.MOV.U32 R7, RZ, RZ, RZ ;  /* 0x000000ffff077224 */ /* 0x000fc600078e00ff */
[----:B------:R-:W-:-:S04]  /*00e0*/  SHF.R.S32.HI R0, RZ, 0x6, R0 ;  /* 0x00000006ff007819 */ /* 0x000fc80000011400 */
[----:B------:R-:W-:-:S04]  /*00f0*/  LEA.HI R6, R0, R0, RZ, 0x2 ;  /* 0x0000000000067211 */ /* 0x000fc800078f10ff */
[----:B------:R-:W-:-:S05]  /*0100*/  LOP3.LUT R9, R6, 0xfffffffc, RZ, 0xc0, !PT ;  /* 0xfffffffc06097812 */ /* 0x000fca00078ec0ff */
[----:B------:R-:W-:Y:S02]  /*0110*/  IMAD.IADD R9, R0, 0x1, -R9 ;  /* 0x0000000100097824 */ /* 0x000fe400078e0a09 */
[----:B------:R-:W-:Y:S02]  /*0120*/  IMAD.MOV.U32 R0, RZ, RZ, RZ ;  /* 0x000000ffff007224 */ /* 0x000fe400078e00ff */
[----:B-1----:R-:W-:-:S04]  /*0130*/  IMAD.WIDE R4, R9, 0x4, R4 ;  /* 0x0000000409047825 */ /* 0x002fc800078e0204 */
[----:B------:R-:W2:Y:S04]  /*0140*/  @!P0 LDG.E R0, desc[UR4][R2.64] ;  /* 0x0000000402008981 */ /* 0x000ea8000c1e1900 */
[----:B------:R-:W2:Y:S02]  /*0150*/  @!P0 LDG.E.EL R7, desc[UR4][R4.64] ;  /* 0x0000000404078981 */ /* 0x000ea4000c2e1900 */
[----:B--2---:R-:W-:Y:S01]  /*0160*/  FADD R7, R7, R0 ;  /* 0x0000000007077221 */ /* 0x004fe20000000000 */
[----:B------:R-:W-:Y:S06]  /*0170*/  @P0 EXIT ;  /* 0x000000000000094d */ /* 0x000fec0003800000 */
[----:B------:R-:W-:Y:S01]  /*0180*/  STG.E desc[UR4][R2.64], R7 ;  /* 0x0000000702007986 */ /* 0x000fe2000c101904 */
[----:B------:R-:W-:Y:S05]  /*0190*/  EXIT ;  /* 0x000000000000794d */ /* 0x000fea0003800000 */
.L_x_0:
[----:B------:R-:W-:-:S00]  /*01a0*/  BRA `(.L_x_0) ;  /* 0xfffffffc00fc7947 */ /* 0x000fc0000383ffff */
[----:B------:R-:W-:-:S00]  /*01b0*/  NOP ;  /* 0x0000000000007918 */ /* 0x000fc00000000000 */
        /* <DEDUP_REMOVED lines=12> */
.L_x_1:


//--------------------- .nv.constant0.triton_poi_fused_convolution_4 --------------------------
	.section	.nv.constant0.triton_poi_fused_convolution_4,"a",@progbits
	.sectionflags	@""
	.align	4
.nv.constant0.triton_poi_fused_convolution_4:
	.zero		548
